//
// Generated by NVIDIA NVVM Compiler
//
// Compiler Build ID: CL-36424714
// Cuda compilation tools, release 13.0, V13.0.88
// Based on NVVM 20.0.0
//

.version 9.0
.target sm_100
.address_size 64

	// .globl	_Z10gpu_kernelPfS_S_i

.visible .entry _Z10gpu_kernelPfS_S_i(
	.param .u64 .ptr .align 1 _Z10gpu_kernelPfS_S_i_param_0,
	.param .u64 .ptr .align 1 _Z10gpu_kernelPfS_S_i_param_1,
	.param .u64 .ptr .align 1 _Z10gpu_kernelPfS_S_i_param_2,
	.param .u32 _Z10gpu_kernelPfS_S_i_param_3
)
{
	.reg .pred 	%p<17>;
	.reg .b32 	%r<38>;
	.reg .b32 	%f<125>;
	.reg .b64 	%rd<26>;

	ld.param.u64 	%rd9, [_Z10gpu_kernelPfS_S_i_param_0];
	ld.param.u64 	%rd10, [_Z10gpu_kernelPfS_S_i_param_1];
	ld.param.u64 	%rd11, [_Z10gpu_kernelPfS_S_i_param_2];
	ld.param.u32 	%r19, [_Z10gpu_kernelPfS_S_i_param_3];
	cvta.to.global.u64 	%rd1, %rd10;
	cvta.to.global.u64 	%rd2, %rd11;
	mov.u32 	%r20, %ntid.x;
	mov.u32 	%r1, %ctaid.x;
	mov.u32 	%r2, %tid.x;
	mad.lo.s32 	%r3, %r20, %r1, %r2;
	setp.ge.s32 	%p1, %r3, %r19;
	mov.f32 	%f124, 0f00000000;
	@%p1 bra 	$L__BB0_14;
	mul.wide.s32 	%rd12, %r3, 4;
	add.s64 	%rd13, %rd2, %rd12;
	mov.b32 	%r21, 0;
	st.global.u32 	[%rd13], %r21;
	setp.lt.s32 	%p2, %r19, 1;
	@%p2 bra 	$L__BB0_14;
	cvta.to.global.u64 	%rd14, %rd9;
	add.s64 	%rd16, %rd14, %rd12;
	ld.global.f32 	%f1, [%rd16];
	and.b32  	%r4, %r19, 15;
	setp.lt.u32 	%p3, %r19, 16;
	mov.f32 	%f124, 0f00000000;
	mov.b32 	%r35, 0;
	@%p3 bra 	$L__BB0_5;
	and.b32  	%r35, %r19, 2147483632;
	neg.s32 	%r33, %r35;
	add.s64 	%rd24, %rd1, 32;
	mov.f32 	%f124, 0f00000000;
$L__BB0_4:
	.pragma "nounroll";
	ld.global.f32 	%f21, [%rd24+-32];
	sub.f32 	%f22, %f1, %f21;
	fma.rn.f32 	%f23, %f22, %f22, %f124;
	ld.global.f32 	%f24, [%rd24+-28];
	sub.f32 	%f25, %f1, %f24;
	fma.rn.f32 	%f26, %f25, %f25, %f23;
	ld.global.f32 	%f27, [%rd24+-24];
	sub.f32 	%f28, %f1, %f27;
	fma.rn.f32 	%f29, %f28, %f28, %f26;
	ld.global.f32 	%f30, [%rd24+-20];
	sub.f32 	%f31, %f1, %f30;
	fma.rn.f32 	%f32, %f31, %f31, %f29;
	ld.global.f32 	%f33, [%rd24+-16];
	sub.f32 	%f34, %f1, %f33;
	fma.rn.f32 	%f35, %f34, %f34, %f32;
	ld.global.f32 	%f36, [%rd24+-12];
	sub.f32 	%f37, %f1, %f36;
	fma.rn.f32 	%f38, %f37, %f37, %f35;
	ld.global.f32 	%f39, [%rd24+-8];
	sub.f32 	%f40, %f1, %f39;
	fma.rn.f32 	%f41, %f40, %f40, %f38;
	ld.global.f32 	%f42, [%rd24+-4];
	sub.f32 	%f43, %f1, %f42;
	fma.rn.f32 	%f44, %f43, %f43, %f41;
	ld.global.f32 	%f45, [%rd24];
	sub.f32 	%f46, %f1, %f45;
	fma.rn.f32 	%f47, %f46, %f46, %f44;
	ld.global.f32 	%f48, [%rd24+4];
	sub.f32 	%f49, %f1, %f48;
	fma.rn.f32 	%f50, %f49, %f49, %f47;
	ld.global.f32 	%f51, [%rd24+8];
	sub.f32 	%f52, %f1, %f51;
	fma.rn.f32 	%f53, %f52, %f52, %f50;
	ld.global.f32 	%f54, [%rd24+12];
	sub.f32 	%f55, %f1, %f54;
	fma.rn.f32 	%f56, %f55, %f55, %f53;
	ld.global.f32 	%f57, [%rd24+16];
	sub.f32 	%f58, %f1, %f57;
	fma.rn.f32 	%f59, %f58, %f58, %f56;
	ld.global.f32 	%f60, [%rd24+20];
	sub.f32 	%f61, %f1, %f60;
	fma.rn.f32 	%f62, %f61, %f61, %f59;
	ld.global.f32 	%f63, [%rd24+24];
	sub.f32 	%f64, %f1, %f63;
	fma.rn.f32 	%f65, %f64, %f64, %f62;
	ld.global.f32 	%f66, [%rd24+28];
	sub.f32 	%f67, %f1, %f66;
	fma.rn.f32 	%f124, %f67, %f67, %f65;
	add.s32 	%r33, %r33, 16;
	add.s64 	%rd24, %rd24, 64;
	setp.ne.s32 	%p4, %r33, 0;
	@%p4 bra 	$L__BB0_4;
$L__BB0_5:
	setp.eq.s32 	%p5, %r4, 0;
	@%p5 bra 	$L__BB0_14;
	and.b32  	%r10, %r19, 7;
	setp.lt.u32 	%p6, %r4, 8;
	@%p6 bra 	$L__BB0_8;
	mul.wide.u32 	%rd17, %r35, 4;
	add.s64 	%rd18, %rd1, %rd17;
	ld.global.f32 	%f69, [%rd18];
	sub.f32 	%f70, %f1, %f69;
	fma.rn.f32 	%f71, %f70, %f70, %f124;
	ld.global.f32 	%f72, [%rd18+4];
	sub.f32 	%f73, %f1, %f72;
	fma.rn.f32 	%f74, %f73, %f73, %f71;
	ld.global.f32 	%f75, [%rd18+8];
	sub.f32 	%f76, %f1, %f75;
	fma.rn.f32 	%f77, %f76, %f76, %f74;
	ld.global.f32 	%f78, [%rd18+12];
	sub.f32 	%f79, %f1, %f78;
	fma.rn.f32 	%f80, %f79, %f79, %f77;
	ld.global.f32 	%f81, [%rd18+16];
	sub.f32 	%f82, %f1, %f81;
	fma.rn.f32 	%f83, %f82, %f82, %f80;
	ld.global.f32 	%f84, [%rd18+20];
	sub.f32 	%f85, %f1, %f84;
	fma.rn.f32 	%f86, %f85, %f85, %f83;
	ld.global.f32 	%f87, [%rd18+24];
	sub.f32 	%f88, %f1, %f87;
	fma.rn.f32 	%f89, %f88, %f88, %f86;
	ld.global.f32 	%f90, [%rd18+28];
	sub.f32 	%f91, %f1, %f90;
	fma.rn.f32 	%f124, %f91, %f91, %f89;
	add.s32 	%r35, %r35, 8;
$L__BB0_8:
	setp.eq.s32 	%p7, %r10, 0;
	@%p7 bra 	$L__BB0_14;
	and.b32  	%r13, %r19, 3;
	setp.lt.u32 	%p8, %r10, 4;
	@%p8 bra 	$L__BB0_11;
	mul.wide.u32 	%rd19, %r35, 4;
	add.s64 	%rd20, %rd1, %rd19;
	ld.global.f32 	%f93, [%rd20];
	sub.f32 	%f94, %f1, %f93;
	fma.rn.f32 	%f95, %f94, %f94, %f124;
	ld.global.f32 	%f96, [%rd20+4];
	sub.f32 	%f97, %f1, %f96;
	fma.rn.f32 	%f98, %f97, %f97, %f95;
	ld.global.f32 	%f99, [%rd20+8];
	sub.f32 	%f100, %f1, %f99;
	fma.rn.f32 	%f101, %f100, %f100, %f98;
	ld.global.f32 	%f102, [%rd20+12];
	sub.f32 	%f103, %f1, %f102;
	fma.rn.f32 	%f124, %f103, %f103, %f101;
	add.s32 	%r35, %r35, 4;
$L__BB0_11:
	setp.eq.s32 	%p9, %r13, 0;
	@%p9 bra 	$L__BB0_14;
	mul.wide.u32 	%rd21, %r35, 4;
	add.s64 	%rd25, %rd1, %rd21;
	neg.s32 	%r37, %r13;
$L__BB0_13:
	.pragma "nounroll";
	ld.global.f32 	%f104, [%rd25];
	sub.f32 	%f105, %f1, %f104;
	fma.rn.f32 	%f124, %f105, %f105, %f124;
	add.s64 	%rd25, %rd25, 4;
	add.s32 	%r37, %r37, 1;
	setp.ne.s32 	%p10, %r37, 0;
	@%p10 bra 	$L__BB0_13;
$L__BB0_14:
	bar.sync 	0;
	mov.b32 	%r23, %f124;
	shfl.sync.down.b32	%r24|%p11, %r23, 16, 31, -1;
	mov.b32 	%f106, %r24;
	add.f32 	%f107, %f124, %f106;
	mov.b32 	%r25, %f107;
	shfl.sync.down.b32	%r26|%p12, %r25, 8, 31, -1;
	mov.b32 	%f108, %r26;
	add.f32 	%f109, %f107, %f108;
	mov.b32 	%r27, %f109;
	shfl.sync.down.b32	%r28|%p13, %r27, 4, 31, -1;
	mov.b32 	%f110, %r28;
	add.f32 	%f111, %f109, %f110;
	mov.b32 	%r29, %f111;
	shfl.sync.down.b32	%r30|%p14, %r29, 2, 31, -1;
	mov.b32 	%f112, %r30;
	add.f32 	%f113, %f111, %f112;
	mov.b32 	%r31, %f113;
	shfl.sync.down.b32	%r32|%p15, %r31, 1, 31, -1;
	mov.b32 	%f114, %r32;
	add.f32 	%f15, %f113, %f114;
	setp.ne.s32 	%p16, %r2, 0;
	@%p16 bra 	$L__BB0_16;
	mul.wide.u32 	%rd22, %r1, 4;
	add.s64 	%rd23, %rd2, %rd22;
	st.global.f32 	[%rd23], %f15;
$L__BB0_16:
	ret;

}


// ===== COMPILED SASS (sm_100) =====

	.target	sm_100

	.elftype	@"ET_EXEC"


//--------------------- .note.nv.tkinfo           --------------------------
	.section	.note.nv.tkinfo,"",@"SHT_NOTE"
	.sectionflags	@"SHF_NOTE_NV_TKINFO"
	.tkinfo
        /*0018*/ 	.word	0x00000002
        /*0030*/ 	.string	""
        /*0030*/ 	.string	"ptxas"
        /*0030*/ 	.string	"Cuda compilation tools, release 13.0, V13.0.88"
        /*0030*/ 	.string	"Build cuda_13.0.r13.0/compiler.36424714_0"
        /*0030*/ 	.string	"-arch sm_100 -m 64 "



//--------------------- .note.nv.cuinfo           --------------------------
	.section	.note.nv.cuinfo,"",@"SHT_NOTE"
	.sectionflags	@"SHF_NOTE_NV_CUINFO"
        /*0018*/ 	.short	0x0002
        /*001a*/ 	.short	0x0064
        /*001c*/ 	.short	0x0082
	.zero		2


//--------------------- .nv.info                  --------------------------
	.section	.nv.info,"",@"SHT_CUDA_INFO"
	.align	4


	//----- nvinfo : EIATTR_REGCOUNT
	.align		4
        /*0000*/ 	.byte	0x04, 0x2f
        /*0002*/ 	.short	(.L_1 - .L_0)
	.align		4
.L_0:
        /*0004*/ 	.word	index@(_Z10gpu_kernelPfS_S_i)
        /*0008*/ 	.word	0x00000020


	//----- nvinfo : EIATTR_FRAME_SIZE
	.align		4
.L_1:
        /*000c*/ 	.byte	0x04, 0x11
        /*000e*/ 	.short	(.L_3 - .L_2)
	.align		4
.L_2:
        /*0010*/ 	.word	index@(_Z10gpu_kernelPfS_S_i)
        /*0014*/ 	.word	0x00000000


	//----- nvinfo : EIATTR_MIN_STACK_SIZE
	.align		4
.L_3:
        /*0018*/ 	.byte	0x04, 0x12
        /*001a*/ 	.short	(.L_5 - .L_4)
	.align		4
.L_4:
        /*001c*/ 	.word	index@(_Z10gpu_kernelPfS_S_i)
        /*0020*/ 	.word	0x00000000
.L_5:


//--------------------- .nv.compat                --------------------------
	.section	.nv.compat,"",@"SHT_CUDA_COMPAT_INFO"
	.align	4
        /*0000*/ 	.byte	0x02, 0x09, 0x00, 0x00, 0x02, 0x02, 0x01, 0x00, 0x02, 0x05, 0x05, 0x00, 0x03, 0x07, 0x01, 0x01
        /*0010*/ 	.byte	0x02, 0x03, 0x00, 0x00, 0x02, 0x06, 0x01, 0x00, 0x04, 0x0b, 0x08, 0x00, 0x09, 0x00, 0x00, 0x00
        /*0020*/ 	.byte	0x00, 0x00, 0x00, 0x00


//--------------------- .nv.info._Z10gpu_kernelPfS_S_i --------------------------
	.section	.nv.info._Z10gpu_kernelPfS_S_i,"",@"SHT_CUDA_INFO"
	.sectionflags	@""
	.align	4


	//----- nvinfo : EIATTR_CUDA_API_VERSION
	.align		4
        /*0000*/ 	.byte	0x04, 0x37
        /*0002*/ 	.short	(.L_7 - .L_6)
.L_6:
        /*0004*/ 	.word	0x00000082


	//----- nvinfo : EIATTR_KPARAM_INFO
	.align		4
.L_7:
        /*0008*/ 	.byte	0x04, 0x17
        /*000a*/ 	.short	(.L_9 - .L_8)
.L_8:
        /*000c*/ 	.word	0x00000000
        /*0010*/ 	.short	0x0003
        /*0012*/ 	.short	0x0018
        /*0014*/ 	.byte	0x00, 0xf0, 0x11, 0x00


	//----- nvinfo : EIATTR_KPARAM_INFO
	.align		4
.L_9:
        /*0018*/ 	.byte	0x04, 0x17
        /*001a*/ 	.short	(.L_11 - .L_10)
.L_10:
        /*001c*/ 	.word	0x00000000
        /*0020*/ 	.short	0x0002
        /*0022*/ 	.short	0x0010
        /*0024*/ 	.byte	0x00, 0xf5, 0x21, 0x00


	//----- nvinfo : EIATTR_KPARAM_INFO
	.align		4
.L_11:
        /*0028*/ 	.byte	0x04, 0x17
        /*002a*/ 	.short	(.L_13 - .L_12)
.L_12:
        /*002c*/ 	.word	0x00000000
        /*0030*/ 	.short	0x0001
        /*0032*/ 	.short	0x0008
        /*0034*/ 	.byte	0x00, 0xf5, 0x21, 0x00


	//----- nvinfo : EIATTR_KPARAM_INFO
	.align		4
.L_13:
        /*0038*/ 	.byte	0x04, 0x17
        /*003a*/ 	.short	(.L_15 - .L_14)
.L_14:
        /*003c*/ 	.word	0x00000000
        /*0040*/ 	.short	0x0000
        /*0042*/ 	.short	0x0000
        /*0044*/ 	.byte	0x00, 0xf5, 0x21, 0x00


	//----- nvinfo : EIATTR_SPARSE_MMA_MASK
	.align		4
.L_15:
        /*0048*/ 	.byte	0x03, 0x50
        /*004a*/ 	.short	0x0000


	//----- nvinfo : EIATTR_MAXREG_COUNT
	.align		4
        /*004c*/ 	.byte	0x03, 0x1b
        /*004e*/ 	.short	0x00ff


	//----- nvinfo : EIATTR_NUM_BARRIERS
	.align		4
        /*0050*/ 	.byte	0x02, 0x4c
        /*0052*/ 	.byte	0x01
	.zero		1


	//----- nvinfo : EIATTR_MERCURY_ISA_VERSION
	.align		4
        /*0054*/ 	.byte	0x03, 0x5f
        /*0056*/ 	.short	0x0101


	//----- nvinfo : EIATTR_COOP_GROUP_MASK_REGIDS
	.align		4
        /*0058*/ 	.byte	0x04, 0x29
        /*005a*/ 	.short	(.L_17 - .L_16)


	//   ....[0]....
.L_16:
        /*005c*/ 	.word	0xffffffff


	//   ....[1]....
        /*0060*/ 	.word	0xffffffff


	//   ....[2]....
        /*0064*/ 	.word	0xffffffff


	//   ....[3]....
        /*0068*/ 	.word	0xffffffff


	//   ....[4]....
        /*006c*/ 	.word	0xffffffff


	//----- nvinfo : EIATTR_COOP_GROUP_INSTR_OFFSETS
	.align		4
.L_17:
        /*0070*/ 	.byte	0x04, 0x28
        /*0072*/ 	.short	(.L_19 - .L_18)


	//   ....[0]....
.L_18:
        /*0074*/ 	.word	0x000009a0


	//   ....[1]....
        /*0078*/ 	.word	0x000009e0


	//   ....[2]....
        /*007c*/ 	.word	0x00000a00


	//   ....[3]....
        /*0080*/ 	.word	0x00000a20


	//   ....[4]....
        /*0084*/ 	.word	0x00000a40


	//----- nvinfo : EIATTR_VRC_CTA_INIT_COUNT
	.align		4
.L_19:
        /*0088*/ 	.byte	0x02, 0x4a
	.zero		1
	.zero		1


	//----- nvinfo : EIATTR_EXIT_INSTR_OFFSETS
	.align		4
        /*008c*/ 	.byte	0x04, 0x1c
        /*008e*/ 	.short	(.L_21 - .L_20)


	//   ....[0]....
.L_20:
        /*0090*/ 	.word	0x00000a50


	//   ....[1]....
        /*0094*/ 	.word	0x00000aa0


	//----- nvinfo : EIATTR_CRS_STACK_SIZE
	.align		4
.L_21:
        /*0098*/ 	.byte	0x04, 0x1e
        /*009a*/ 	.short	(.L_23 - .L_22)
.L_22:
        /*009c*/ 	.word	0x00000000


	//----- nvinfo : EIATTR_CBANK_PARAM_SIZE
	.align		4
.L_23:
        /*00a0*/ 	.byte	0x03, 0x19
        /*00a2*/ 	.short	0x001c


	//----- nvinfo : EIATTR_PARAM_CBANK
	.align		4
        /*00a4*/ 	.byte	0x04, 0x0a
        /*00a6*/ 	.short	(.L_25 - .L_24)
	.align		4
.L_24:
        /*00a8*/ 	.word	index@(.nv.constant0._Z10gpu_kernelPfS_S_i)
        /*00ac*/ 	.short	0x0380
        /*00ae*/ 	.short	0x001c


	//----- nvinfo : EIATTR_SW_WAR
	.align		4
.L_25:
        /*00b0*/ 	.byte	0x04, 0x36
        /*00b2*/ 	.short	(.L_27 - .L_26)
.L_26:
        /*00b4*/ 	.word	0x00000008
.L_27:


//--------------------- .nv.callgraph             --------------------------
	.section	.nv.callgraph,"",@"SHT_CUDA_CALLGRAPH"
	.align	4
	.sectionentsize	8
	.align		4
        /*0000*/ 	.word	0x00000000
	.align		4
        /*0004*/ 	.word	0xffffffff
	.align		4
        /*0008*/ 	.word	0x00000000
	.align		4
        /*000c*/ 	.word	0xfffffffe
	.align		4
        /*0010*/ 	.word	0x00000000
	.align		4
        /*0014*/ 	.word	0xfffffffd
	.align		4
        /*0018*/ 	.word	0x00000000
	.align		4
        /*001c*/ 	.word	0xfffffffc


//--------------------- .text._Z10gpu_kernelPfS_S_i --------------------------
	.section	.text._Z10gpu_kernelPfS_S_i,"ax",@progbits
	.align	128
        .global         _Z10gpu_kernelPfS_S_i
        .type           _Z10gpu_kernelPfS_S_i,@function
        .size           _Z10gpu_kernelPfS_S_i,(.L_x_8 - _Z10gpu_kernelPfS_S_i)
        .other          _Z10gpu_kernelPfS_S_i,@"STO_CUDA_ENTRY STV_DEFAULT"
_Z10gpu_kernelPfS_S_i:
.text._Z10gpu_kernelPfS_S_i:
[----:B------:R-:W-:Y:S01]  /*0000*/  LDC R1, c[0x0][0x37c] ;  /* 0x0000df00ff017b82 */ /* 0x000fe20000000800 */
[----:B------:R-:W0:Y:S01]  /*0010*/  S2R R0, SR_CTAID.X ;  /* 0x0000000000007919 */ /* 0x000e220000002500 */
[----:B------:R-:W0:Y:S01]  /*0020*/  LDCU UR4, c[0x0][0x360] ;  /* 0x00006c00ff0477ac */ /* 0x000e220008000800 */
[----:B------:R-:W-:Y:S01]  /*0030*/  BSSY.RECONVERGENT B0, `(.L_x_0) ;  /* 0x0000096000007945 */ /* 0x000fe20003800200 */
[----:B------:R-:W-:Y:S01]  /*0040*/  HFMA2 R4, -RZ, RZ, 0, 0 ;  /* 0x00000000ff047431 */ /* 0x000fe200000001ff */
[----:B------:R-:W0:Y:S01]  /*0050*/  S2R R5, SR_TID.X ;  /* 0x0000000000057919 */ /* 0x000e220000002100 */
[----:B------:R-:W1:Y:S01]  /*0060*/  LDCU UR9, c[0x0][0x398] ;  /* 0x00007300ff0977ac */ /* 0x000e620008000800 */
[----:B------:R-:W2:Y:S01]  /*0070*/  LDCU.64 UR10, c[0x0][0x358] ;  /* 0x00006b00ff0a77ac */ /* 0x000ea20008000a00 */
[----:B0-----:R-:W-:-:S05]  /*0080*/  IMAD R7, R0, UR4, R5 ;  /* 0x0000000400077c24 */ /* 0x001fca000f8e0205 */
[----:B-1----:R-:W-:-:S13]  /*0090*/  ISETP.GE.AND P0, PT, R7, UR9, PT ;  /* 0x0000000907007c0c */ /* 0x002fda000bf06270 */
[----:B--2---:R-:W-:Y:S05]  /*00a0*/  @P0 BRA `(.L_x_1) ;  /* 0x0000000800380947 */ /* 0x004fea0003800000 */
[----:B------:R-:W0:Y:S01]  /*00b0*/  LDC.64 R2, c[0x0][0x390] ;  /* 0x0000e400ff027b82 */ /* 0x000e220000000a00 */
[----:B------:R-:W-:Y:S01]  /*00c0*/  UISETP.GE.AND UP0, UPT, UR9, 0x1, UPT ;  /* 0x000000010900788c */ /* 0x000fe2000bf06270 */
[----:B0-----:R-:W-:-:S05]  /*00d0*/  IMAD.WIDE R2, R7, 0x4, R2 ;  /* 0x0000000407027825 */ /* 0x001fca00078e0202 */
[----:B------:R0:W-:Y:S03]  /*00e0*/  STG.E desc[UR10][R2.64], RZ ;  /* 0x000000ff02007986 */ /* 0x0001e6000c10190a */
[----:B------:R-:W-:Y:S05]  /*00f0*/  BRA.U !UP0, `(.L_x_1) ;  /* 0x0000000908247547 */ /* 0x000fea000b800000 */
[----:B0-----:R-:W0:Y:S02]  /*0100*/  LDC.64 R2, c[0x0][0x380] ;  /* 0x0000e000ff027b82 */ /* 0x001e240000000a00 */
[----:B0-----:R-:W-:-:S05]  /*0110*/  IMAD.WIDE R2, R7, 0x4, R2 ;  /* 0x0000000407027825 */ /* 0x001fca00078e0202 */
[----:B------:R0:W5:Y:S01]  /*0120*/  LDG.E R6, desc[UR10][R2.64] ;  /* 0x0000000a02067981 */ /* 0x000162000c1e1900 */
[----:B------:R-:W-:Y:S01]  /*0130*/  UISETP.GE.U32.AND UP1, UPT, UR9, 0x10, UPT ;  /* 0x000000100900788c */ /* 0x000fe2000bf26070 */
[----:B------:R-:W-:Y:S01]  /*0140*/  HFMA2 R7, -RZ, RZ, 0, 0 ;  /* 0x00000000ff077431 */ /* 0x000fe200000001ff */
[----:B------:R-:W-:Y:S01]  /*0150*/  ULOP3.LUT UR6, UR9, 0xf, URZ, 0xc0, !UPT ;  /* 0x0000000f09067892 */ /* 0x000fe2000f8ec0ff */
[----:B------:R-:W-:-:S03]  /*0160*/  MOV R4, RZ ;  /* 0x000000ff00047202 */ /* 0x000fc60000000f00 */
[----:B------:R-:W-:-:S03]  /*0170*/  UISETP.NE.AND UP0, UPT, UR6, URZ, UPT ;  /* 0x000000ff0600728c */ /* 0x000fc6000bf05270 */
[----:B0-----:R-:W-:Y:S08]  /*0180*/  BRA.U !UP1, `(.L_x_2) ;  /* 0x0000000109f87547 */ /* 0x001ff0000b800000 */
[----:B------:R-:W0:Y:S01]  /*0190*/  LDCU.64 UR4, c[0x0][0x388] ;  /* 0x00007100ff0477ac */ /* 0x000e220008000a00 */
[----:B------:R-:W-:Y:S01]  /*01a0*/  MOV R4, RZ ;  /* 0x000000ff00047202 */ /* 0x000fe20000000f00 */
[----:B------:R-:W-:-:S04]  /*01b0*/  ULOP3.LUT UR7, UR9, 0x7ffffff0, URZ, 0xc0, !UPT ;  /* 0x7ffffff009077892 */ /* 0x000fc8000f8ec0ff */
[----:B------:R-:W-:Y:S02]  /*01c0*/  UIADD3 UR8, UPT, UPT, -UR7, URZ, URZ ;  /* 0x000000ff07087290 */ /* 0x000fe4000fffe1ff */
[----:B------:R-:W-:Y:S01]  /*01d0*/  MOV R7, UR7 ;  /* 0x0000000700077c02 */ /* 0x000fe20008000f00 */
[----:B0-----:R-:W-:-:S04]  /*01e0*/  UIADD3 UR4, UP1, UPT, UR4, 0x20, URZ ;  /* 0x0000002004047890 */ /* 0x001fc8000ff3e0ff */
[----:B------:R-:W-:Y:S02]  /*01f0*/  UIADD3.X UR5, UPT, UPT, URZ, UR5, URZ, UP1, !UPT ;  /* 0x00000005ff057290 */ /* 0x000fe40008ffe4ff */
[----:B------:R-:W-:-:S04]  /*0200*/  MOV R2, UR4 ;  /* 0x0000000400027c02 */ /* 0x000fc80008000f00 */
[----:B------:R-:W-:-:S07]  /*0210*/  MOV R3, UR5 ;  /* 0x0000000500037c02 */ /* 0x000fce0008000f00 */
.L_x_3:
[----:B------:R-:W2:Y:S04]  /*0220*/  LDG.E R10, desc[UR10][R2.64+-0x20] ;  /* 0xffffe00a020a7981 */ /* 0x000ea8000c1e1900 */
[----:B------:R-:W3:Y:S04]  /*0230*/  LDG.E R12, desc[UR10][R2.64+-0x1c] ;  /* 0xffffe40a020c7981 */ /* 0x000ee8000c1e1900 */
[----:B------:R-:W4:Y:S04]  /*0240*/  LDG.E R14, desc[UR10][R2.64+-0x18] ;  /* 0xffffe80a020e7981 */ /* 0x000f28000c1e1900 */
        /* <DEDUP_REMOVED lines=12> */
[----:B------:R0:W4:Y:S01]  /*0310*/  LDG.E R9, desc[UR10][R2.64+0x1c] ;  /* 0x00001c0a02097981 */ /* 0x000122000c1e1900 */
[----:B------:R-:W-:-:S04]  /*0320*/  UIADD3 UR8, UPT, UPT, UR8, 0x10, URZ ;  /* 0x0000001008087890 */ /* 0x000fc8000fffe0ff */
[----:B------:R-:W-:Y:S01]  /*0330*/  UISETP.NE.AND UP1, UPT, UR8, URZ, UPT ;  /* 0x000000ff0800728c */ /* 0x000fe2000bf25270 */
[----:B0-----:R-:W-:-:S04]  /*0340*/  IADD3 R2, P0, PT, R2, 0x40, RZ ;  /* 0x0000004002027810 */ /* 0x001fc80007f1e0ff */
[----:B------:R-:W-:Y:S01]  /*0350*/  IADD3.X R3, PT, PT, RZ, R3, RZ, P0, !PT ;  /* 0x00000003ff037210 */ /* 0x000fe200007fe4ff */
[----:B--2--5:R-:W-:-:S04]  /*0360*/  FADD R10, R6, -R10 ;  /* 0x8000000a060a7221 */ /* 0x024fc80000000000 */
[----:B------:R-:W-:Y:S01]  /*0370*/  FFMA R4, R10, R10, R4 ;  /* 0x0000000a0a047223 */ /* 0x000fe20000000004 */
[C---:B---3--:R-:W-:Y:S01]  /*0380*/  FADD R12, R6.reuse, -R12 ;  /* 0x8000000c060c7221 */ /* 0x048fe20000000000 */
[----:B----4-:R-:W-:-:S03]  /*0390*/  FADD R14, R6, -R14 ;  /* 0x8000000e060e7221 */ /* 0x010fc60000000000 */
[----:B------:R-:W-:Y:S01]  /*03a0*/  FFMA R4, R12, R12, R4 ;  /* 0x0000000c0c047223 */ /* 0x000fe20000000004 */
[----:B------:R-:W-:-:S03]  /*03b0*/  FADD R16, R6, -R16 ;  /* 0x8000001006107221 */ /* 0x000fc60000000000 */
        /* <DEDUP_REMOVED lines=24> */
[----:B------:R-:W-:-:S04]  /*0540*/  FFMA R4, R13, R13, R4 ;  /* 0x0000000d0d047223 */ /* 0x000fc80000000004 */
[----:B------:R-:W-:Y:S01]  /*0550*/  FFMA R4, R9, R9, R4 ;  /* 0x0000000909047223 */ /* 0x000fe20000000004 */
[----:B------:R-:W-:Y:S06]  /*0560*/  BRA.U UP1, `(.L_x_3) ;  /* 0xfffffffd012c7547 */ /* 0x000fec000b83ffff */
.L_x_2:
[----:B------:R-:W-:Y:S05]  /*0570*/  BRA.U !UP0, `(.L_x_1) ;  /* 0x0000000508047547 */ /* 0x000fea000b800000 */
[----:B------:R-:W-:Y:S02]  /*0580*/  UISETP.GE.U32.AND UP0, UPT, UR6, 0x8, UPT ;  /* 0x000000080600788c */ /* 0x000fe4000bf06070 */
[----:B------:R-:W-:-:S04]  /*0590*/  ULOP3.LUT UR5, UR9, 0x7, URZ, 0xc0, !UPT ;  /* 0x0000000709057892 */ /* 0x000fc8000f8ec0ff */
[----:B------:R-:W-:-:S03]  /*05a0*/  UISETP.NE.AND UP1, UPT, UR5, URZ, UPT ;  /* 0x000000ff0500728c */ /* 0x000fc6000bf25270 */
[----:B------:R-:W-:Y:S08]  /*05b0*/  BRA.U !UP0, `(.L_x_4) ;  /* 0x00000001086c7547 */ /* 0x000ff0000b800000 */
[----:B------:R-:W0:Y:S02]  /*05c0*/  LDC.64 R2, c[0x0][0x388] ;  /* 0x0000e200ff027b82 */ /* 0x000e240000000a00 */
[----:B0-----:R-:W-:-:S05]  /*05d0*/  IMAD.WIDE.U32 R2, R7, 0x4, R2 ;  /* 0x0000000407027825 */ /* 0x001fca00078e0002 */
[----:B------:R-:W2:Y:S04]  /*05e0*/  LDG.E R9, desc[UR10][R2.64] ;  /* 0x0000000a02097981 */ /* 0x000ea8000c1e1900 */
[----:B------:R-:W3:Y:S04]  /*05f0*/  LDG.E R11, desc[UR10][R2.64+0x4] ;  /* 0x0000040a020b7981 */ /* 0x000ee8000c1e1900 */
[----:B------:R-:W4:Y:S04]  /*0600*/  LDG.E R13, desc[UR10][R2.64+0x8] ;  /* 0x0000080a020d7981 */ /* 0x000f28000c1e1900 */
[----:B------:R-:W4:Y:S04]  /*0610*/  LDG.E R15, desc[UR10][R2.64+0xc] ;  /* 0x00000c0a020f7981 */ /* 0x000f28000c1e1900 */
[----:B------:R-:W4:Y:S04]  /*0620*/  LDG.E R17, desc[UR10][R2.64+0x10] ;  /* 0x0000100a02117981 */ /* 0x000f28000c1e1900 */
[----:B------:R-:W4:Y:S04]  /*0630*/  LDG.E R19, desc[UR10][R2.64+0x14] ;  /* 0x0000140a02137981 */ /* 0x000f28000c1e1900 */
[----:B------:R-:W4:Y:S04]  /*0640*/  LDG.E R21, desc[UR10][R2.64+0x18] ;  /* 0x0000180a02157981 */ /* 0x000f28000c1e1900 */
[----:B------:R-:W4:Y:S01]  /*0650*/  LDG.E R23, desc[UR10][R2.64+0x1c] ;  /* 0x00001c0a02177981 */ /* 0x000f22000c1e1900 */
[----:B------:R-:W-:Y:S01]  /*0660*/  IADD3 R7, PT, PT, R7, 0x8, RZ ;  /* 0x0000000807077810 */ /* 0x000fe20007ffe0ff */
        /* <DEDUP_REMOVED lines=15> */
[----:B------:R-:W-:-:S07]  /*0760*/  FFMA R4, R23, R23, R4 ;  /* 0x0000001717047223 */ /* 0x000fce0000000004 */
.L_x_4:
        /* <DEDUP_REMOVED lines=18> */
[----:B------:R-:W-:-:S04]  /*0890*/  FFMA R4, R13, R13, R4 ;  /* 0x0000000d0d047223 */ /* 0x000fc80000000004 */
[----:B------:R-:W-:-:S07]  /*08a0*/  FFMA R4, R15, R15, R4 ;  /* 0x0000000f0f047223 */ /* 0x000fce0000000004 */
.L_x_5:
[----:B------:R-:W-:Y:S05]  /*08b0*/  BRA.U !UP1, `(.L_x_1) ;  /* 0x0000000109347547 */ /* 0x000fea000b800000 */
[----:B------:R-:W0:Y:S01]  /*08c0*/  LDC.64 R2, c[0x0][0x388] ;  /* 0x0000e200ff027b82 */ /* 0x000e220000000a00 */
[----:B------:R-:W-:Y:S01]  /*08d0*/  UIADD3 UR4, UPT, UPT, -UR4, URZ, URZ ;  /* 0x000000ff04047290 */ /* 0x000fe2000fffe1ff */
[----:B0-----:R-:W-:-:S05]  /*08e0*/  IMAD.WIDE.U32 R2, R7, 0x4, R2 ;  /* 0x0000000407027825 */ /* 0x001fca00078e0002 */
[----:B------:R-:W-:-:S07]  /*08f0*/  MOV R9, R3 ;  /* 0x0000000300097202 */ /* 0x000fce0000000f00 */
.L_x_6:
[----:B------:R-:W-:-:S06]  /*0900*/  MOV R3, R9 ;  /* 0x0000000900037202 */ /* 0x000fcc0000000f00 */
[----:B------:R0:W2:Y:S01]  /*0910*/  LDG.E R3, desc[UR10][R2.64] ;  /* 0x0000000a02037981 */ /* 0x0000a2000c1e1900 */
[----:B------:R-:W-:-:S04]  /*0920*/  UIADD3 UR4, UPT, UPT, UR4, 0x1, URZ ;  /* 0x0000000104047890 */ /* 0x000fc8000fffe0ff */
[----:B------:R-:W-:Y:S01]  /*0930*/  UISETP.NE.AND UP0, UPT, UR4, URZ, UPT ;  /* 0x000000ff0400728c */ /* 0x000fe2000bf05270 */
[----:B0-----:R-:W-:-:S04]  /*0940*/  IADD3 R2, P0, PT, R2, 0x4, RZ ;  /* 0x0000000402027810 */ /* 0x001fc80007f1e0ff */
[----:B------:R-:W-:Y:S01]  /*0950*/  IADD3.X R9, PT, PT, RZ, R9, RZ, P0, !PT ;  /* 0x00000009ff097210 */ /* 0x000fe200007fe4ff */
[----:B--2--5:R-:W-:-:S04]  /*0960*/  FADD R7, R6, -R3 ;  /* 0x8000000306077221 */ /* 0x024fc80000000000 */
[----:B------:R-:W-:Y:S01]  /*0970*/  FFMA R4, R7, R7, R4 ;  /* 0x0000000707047223 */ /* 0x000fe20000000004 */
[----:B------:R-:W-:Y:S06]  /*0980*/  BRA.U UP0, `(.L_x_6) ;  /* 0xfffffffd00dc7547 */ /* 0x000fec000b83ffff */
.L_x_1:
[----:B------:R-:W-:Y:S05]  /*0990*/  BSYNC.RECONVERGENT B0 ;  /* 0x0000000000007941 */ /* 0x000fea0003800200 */
.L_x_0:
[----:B0-----:R-:W0:Y:S01]  /*09a0*/  SHFL.DOWN PT, R3, R4, 0x10, 0x1f ;  /* 0x0a001f0004037f89 */ /* 0x001e2200000e0000 */
[----:B------:R-:W-:Y:S01]  /*09b0*/  BAR.SYNC.DEFER_BLOCKING 0x0 ;  /* 0x0000000000007b1d */ /* 0x000fe20000010000 */
[----:B------:R-:W-:Y:S01]  /*09c0*/  ISETP.NE.AND P0, PT, R5, RZ, PT ;  /* 0x000000ff0500720c */ /* 0x000fe20003f05270 */
[----:B0-----:R-:W-:-:S05]  /*09d0*/  FADD R3, R3, R4 ;  /* 0x0000000403037221 */ /* 0x001fca0000000000 */
[----:B------:R-:W0:Y:S02]  /*09e0*/  SHFL.DOWN PT, R2, R3, 0x8, 0x1f ;  /* 0x09001f0003027f89 */ /* 0x000e2400000e0000 */
[----:B0-----:R-:W-:-:S05]  /*09f0*/  FADD R2, R3, R2 ;  /* 0x0000000203027221 */ /* 0x001fca0000000000 */
[----:B------:R-:W0:Y:S02]  /*0a00*/  SHFL.DOWN PT, R7, R2, 0x4, 0x1f ;  /* 0x08801f0002077f89 */ /* 0x000e2400000e0000 */
[----:B0-----:R-:W-:-:S05]  /*0a10*/  FADD R7, R2, R7 ;  /* 0x0000000702077221 */ /* 0x001fca0000000000 */
[----:B-----5:R-:W0:Y:S02]  /*0a20*/  SHFL.DOWN PT, R6, R7, 0x2, 0x1f ;  /* 0x08401f0007067f89 */ /* 0x020e2400000e0000 */
[----:B0-----:R-:W-:-:S05]  /*0a30*/  FADD R6, R7, R6 ;  /* 0x0000000607067221 */ /* 0x001fca0000000000 */
[----:B------:R0:W1:Y:S01]  /*0a40*/  SHFL.DOWN PT, R5, R6, 0x1, 0x1f ;  /* 0x08201f0006057f89 */ /* 0x00006200000e0000 */
[----:B------:R-:W-:Y:S05]  /*0a50*/  @P0 EXIT ;  /* 0x000000000000094d */ /* 0x000fea0003800000 */
[----:B------:R-:W2:Y:S01]  /*0a60*/  LDC.64 R2, c[0x0][0x390] ;  /* 0x0000e400ff027b82 */ /* 0x000ea20000000a00 */
[----:B-1----:R-:W-:Y:S01]  /*0a70*/  FADD R5, R6, R5 ;  /* 0x0000000506057221 */ /* 0x002fe20000000000 */
[----:B--2---:R-:W-:-:S05]  /*0a80*/  IMAD.WIDE.U32 R2, R0, 0x4, R2 ;  /* 0x0000000400027825 */ /* 0x004fca00078e0002 */
[----:B------:R-:W-:Y:S01]  /*0a90*/  STG.E desc[UR10][R2.64], R5 ;  /* 0x0000000502007986 */ /* 0x000fe2000c10190a */
[----:B------:R-:W-:Y:S05]  /*0aa0*/  EXIT ;  /* 0x000000000000794d */ /* 0x000fea0003800000 */
.L_x_7:
[----:B------:R-:W-:-:S00]  /*0ab0*/  BRA `(.L_x_7) ;  /* 0xfffffffc00fc7947 */ /* 0x000fc0000383ffff */
[----:B------:R-:W-:-:S00]  /*0ac0*/  NOP ;  /* 0x0000000000007918 */ /* 0x000fc00000000000 */
        /* <DEDUP_REMOVED lines=11> */
.L_x_8:


//--------------------- .nv.shared.reserved.0     --------------------------
	.section	.nv.shared.reserved.0,"aw",@nobits
	.weak		__nv_reservedSMEM_offset_0_alias
	.size		__nv_reservedSMEM_offset_0_alias, 0, 64
	.other		__nv_reservedSMEM_offset_0_alias,@"STO_CUDA_RESERVED_SHARED STV_DEFAULT"
__nv_reservedSMEM_offset_0_alias:
	.zero		0
	.zero		64


//--------------------- .nv.constant0._Z10gpu_kernelPfS_S_i --------------------------
	.section	.nv.constant0._Z10gpu_kernelPfS_S_i,"a",@progbits
	.sectionflags	@""
	.align	4
.nv.constant0._Z10gpu_kernelPfS_S_i:
	.zero		924


//--------------------- SYMBOLS --------------------------

	.type		.nv.reservedSmem.offset0,@object
	.size		.nv.reservedSmem.offset0,0x4
